//
// Generated by NVIDIA NVVM Compiler
//
// Compiler Build ID: CL-36424714
// Cuda compilation tools, release 13.0, V13.0.88
// Based on NVVM 20.0.0
//

.version 9.0
.target sm_100
.address_size 64

	// .globl	_Z6MatAddPiS_S_ii

.visible .entry _Z6MatAddPiS_S_ii(
	.param .u64 .ptr .align 1 _Z6MatAddPiS_S_ii_param_0,
	.param .u64 .ptr .align 1 _Z6MatAddPiS_S_ii_param_1,
	.param .u64 .ptr .align 1 _Z6MatAddPiS_S_ii_param_2,
	.param .u32 _Z6MatAddPiS_S_ii_param_3,
	.param .u32 _Z6MatAddPiS_S_ii_param_4
)
{
	.reg .b32 	%r<14>;
	.reg .b64 	%rd<11>;

	ld.param.u64 	%rd1, [_Z6MatAddPiS_S_ii_param_0];
	ld.param.u64 	%rd2, [_Z6MatAddPiS_S_ii_param_1];
	ld.param.u64 	%rd3, [_Z6MatAddPiS_S_ii_param_2];
	ld.param.u32 	%r1, [_Z6MatAddPiS_S_ii_param_3];
	cvta.to.global.u64 	%rd4, %rd3;
	cvta.to.global.u64 	%rd5, %rd2;
	cvta.to.global.u64 	%rd6, %rd1;
	mov.u32 	%r2, %tid.x;
	mov.u32 	%r3, %ctaid.x;
	mov.u32 	%r4, %ntid.x;
	mad.lo.s32 	%r5, %r3, %r4, %r2;
	mov.u32 	%r6, %tid.y;
	mov.u32 	%r7, %ctaid.y;
	mov.u32 	%r8, %ntid.y;
	mad.lo.s32 	%r9, %r7, %r8, %r6;
	mad.lo.s32 	%r10, %r1, %r9, %r5;
	mul.wide.s32 	%rd7, %r10, 4;
	add.s64 	%rd8, %rd6, %rd7;
	ld.global.u32 	%r11, [%rd8];
	add.s64 	%rd9, %rd5, %rd7;
	ld.global.u32 	%r12, [%rd9];
	add.s32 	%r13, %r12, %r11;
	add.s64 	%rd10, %rd4, %rd7;
	st.global.u32 	[%rd10], %r13;
	ret;

}


// ===== COMPILED SASS (sm_100) =====

	.target	sm_100

	.elftype	@"ET_EXEC"


//--------------------- .note.nv.tkinfo           --------------------------
	.section	.note.nv.tkinfo,"",@"SHT_NOTE"
	.sectionflags	@"SHF_NOTE_NV_TKINFO"
	.tkinfo
        /*0018*/ 	.word	0x00000002
        /*0030*/ 	.string	""
        /*0030*/ 	.string	"ptxas"
        /*0030*/ 	.string	"Cuda compilation tools, release 13.0, V13.0.88"
        /*0030*/ 	.string	"Build cuda_13.0.r13.0/compiler.36424714_0"
        /*0030*/ 	.string	"-arch sm_100 -m 64 "



//--------------------- .note.nv.cuinfo           --------------------------
	.section	.note.nv.cuinfo,"",@"SHT_NOTE"
	.sectionflags	@"SHF_NOTE_NV_CUINFO"
        /*0018*/ 	.short	0x0002
        /*001a*/ 	.short	0x0064
        /*001c*/ 	.short	0x0082
	.zero		2


//--------------------- .nv.info                  --------------------------
	.section	.nv.info,"",@"SHT_CUDA_INFO"
	.align	4


	//----- nvinfo : EIATTR_REGCOUNT
	.align		4
        /*0000*/ 	.byte	0x04, 0x2f
        /*0002*/ 	.short	(.L_1 - .L_0)
	.align		4
.L_0:
        /*0004*/ 	.word	index@(_Z6MatAddPiS_S_ii)
        /*0008*/ 	.word	0x0000000c


	//----- nvinfo : EIATTR_FRAME_SIZE
	.align		4
.L_1:
        /*000c*/ 	.byte	0x04, 0x11
        /*000e*/ 	.short	(.L_3 - .L_2)
	.align		4
.L_2:
        /*0010*/ 	.word	index@(_Z6MatAddPiS_S_ii)
        /*0014*/ 	.word	0x00000000


	//----- nvinfo : EIATTR_MIN_STACK_SIZE
	.align		4
.L_3:
        /*0018*/ 	.byte	0x04, 0x12
        /*001a*/ 	.short	(.L_5 - .L_4)
	.align		4
.L_4:
        /*001c*/ 	.word	index@(_Z6MatAddPiS_S_ii)
        /*0020*/ 	.word	0x00000000
.L_5:


//--------------------- .nv.compat                --------------------------
	.section	.nv.compat,"",@"SHT_CUDA_COMPAT_INFO"
	.align	4
        /*0000*/ 	.byte	0x02, 0x09, 0x00, 0x00, 0x02, 0x02, 0x01, 0x00, 0x02, 0x05, 0x05, 0x00, 0x03, 0x07, 0x01, 0x01
        /*0010*/ 	.byte	0x02, 0x03, 0x00, 0x00, 0x02, 0x06, 0x01, 0x00, 0x04, 0x0b, 0x08, 0x00, 0x09, 0x00, 0x00, 0x00
        /*0020*/ 	.byte	0x00, 0x00, 0x00, 0x00


//--------------------- .nv.info._Z6MatAddPiS_S_ii --------------------------
	.section	.nv.info._Z6MatAddPiS_S_ii,"",@"SHT_CUDA_INFO"
	.sectionflags	@""
	.align	4


	//----- nvinfo : EIATTR_CUDA_API_VERSION
	.align		4
        /*0000*/ 	.byte	0x04, 0x37
        /*0002*/ 	.short	(.L_7 - .L_6)
.L_6:
        /*0004*/ 	.word	0x00000082


	//----- nvinfo : EIATTR_KPARAM_INFO
	.align		4
.L_7:
        /*0008*/ 	.byte	0x04, 0x17
        /*000a*/ 	.short	(.L_9 - .L_8)
.L_8:
        /*000c*/ 	.word	0x00000000
        /*0010*/ 	.short	0x0004
        /*0012*/ 	.short	0x001c
        /*0014*/ 	.byte	0x00, 0xf0, 0x11, 0x00


	//----- nvinfo : EIATTR_KPARAM_INFO
	.align		4
.L_9:
        /*0018*/ 	.byte	0x04, 0x17
        /*001a*/ 	.short	(.L_11 - .L_10)
.L_10:
        /*001c*/ 	.word	0x00000000
        /*0020*/ 	.short	0x0003
        /*0022*/ 	.short	0x0018
        /*0024*/ 	.byte	0x00, 0xf0, 0x11, 0x00


	//----- nvinfo : EIATTR_KPARAM_INFO
	.align		4
.L_11:
        /*0028*/ 	.byte	0x04, 0x17
        /*002a*/ 	.short	(.L_13 - .L_12)
.L_12:
        /*002c*/ 	.word	0x00000000
        /*0030*/ 	.short	0x0002
        /*0032*/ 	.short	0x0010
        /*0034*/ 	.byte	0x00, 0xf5, 0x21, 0x00


	//----- nvinfo : EIATTR_KPARAM_INFO
	.align		4
.L_13:
        /*0038*/ 	.byte	0x04, 0x17
        /*003a*/ 	.short	(.L_15 - .L_14)
.L_14:
        /*003c*/ 	.word	0x00000000
        /*0040*/ 	.short	0x0001
        /*0042*/ 	.short	0x0008
        /*0044*/ 	.byte	0x00, 0xf5, 0x21, 0x00


	//----- nvinfo : EIATTR_KPARAM_INFO
	.align		4
.L_15:
        /*0048*/ 	.byte	0x04, 0x17
        /*004a*/ 	.short	(.L_17 - .L_16)
.L_16:
        /*004c*/ 	.word	0x00000000
        /*0050*/ 	.short	0x0000
        /*0052*/ 	.short	0x0000
        /*0054*/ 	.byte	0x00, 0xf5, 0x21, 0x00


	//----- nvinfo : EIATTR_SPARSE_MMA_MASK
	.align		4
.L_17:
        /*0058*/ 	.byte	0x03, 0x50
        /*005a*/ 	.short	0x0000


	//----- nvinfo : EIATTR_MAXREG_COUNT
	.align		4
        /*005c*/ 	.byte	0x03, 0x1b
        /*005e*/ 	.short	0x00ff


	//----- nvinfo : EIATTR_MERCURY_ISA_VERSION
	.align		4
        /*0060*/ 	.byte	0x03, 0x5f
        /*0062*/ 	.short	0x0101


	//----- nvinfo : EIATTR_VRC_CTA_INIT_COUNT
	.align		4
        /*0064*/ 	.byte	0x02, 0x4a
	.zero		1
	.zero		1


	//----- nvinfo : EIATTR_EXIT_INSTR_OFFSETS
	.align		4
        /*0068*/ 	.byte	0x04, 0x1c
        /*006a*/ 	.short	(.L_19 - .L_18)


	//   ....[0]....
.L_18:
        /*006c*/ 	.word	0x00000160


	//----- nvinfo : EIATTR_CBANK_PARAM_SIZE
	.align		4
.L_19:
        /*0070*/ 	.byte	0x03, 0x19
        /*0072*/ 	.short	0x0020


	//----- nvinfo : EIATTR_PARAM_CBANK
	.align		4
        /*0074*/ 	.byte	0x04, 0x0a
        /*0076*/ 	.short	(.L_21 - .L_20)
	.align		4
.L_20:
        /*0078*/ 	.word	index@(.nv.constant0._Z6MatAddPiS_S_ii)
        /*007c*/ 	.short	0x0380
        /*007e*/ 	.short	0x0020


	//----- nvinfo : EIATTR_SW_WAR
	.align		4
.L_21:
        /*0080*/ 	.byte	0x04, 0x36
        /*0082*/ 	.short	(.L_23 - .L_22)
.L_22:
        /*0084*/ 	.word	0x00000008
.L_23:


//--------------------- .nv.callgraph             --------------------------
	.section	.nv.callgraph,"",@"SHT_CUDA_CALLGRAPH"
	.align	4
	.sectionentsize	8
	.align		4
        /*0000*/ 	.word	0x00000000
	.align		4
        /*0004*/ 	.word	0xffffffff
	.align		4
        /*0008*/ 	.word	0x00000000
	.align		4
        /*000c*/ 	.word	0xfffffffe
	.align		4
        /*0010*/ 	.word	0x00000000
	.align		4
        /*0014*/ 	.word	0xfffffffd
	.align		4
        /*0018*/ 	.word	0x00000000
	.align		4
        /*001c*/ 	.word	0xfffffffc


//--------------------- .text._Z6MatAddPiS_S_ii   --------------------------
	.section	.text._Z6MatAddPiS_S_ii,"ax",@progbits
	.align	128
        .global         _Z6MatAddPiS_S_ii
        .type           _Z6MatAddPiS_S_ii,@function
        .size           _Z6MatAddPiS_S_ii,(.L_x_1 - _Z6MatAddPiS_S_ii)
        .other          _Z6MatAddPiS_S_ii,@"STO_CUDA_ENTRY STV_DEFAULT"
_Z6MatAddPiS_S_ii:
.text._Z6MatAddPiS_S_ii:
[----:B------:R-:W-:Y:S01]  /*0000*/  LDC R1, c[0x0][0x37c] ;  /* 0x0000df00ff017b82 */ /* 0x000fe20000000800 */
[----:B------:R-:W0:Y:S07]  /*0010*/  S2R R0, SR_TID.X ;  /* 0x0000000000007919 */ /* 0x000e2e0000002100 */
[----:B------:R-:W0:Y:S01]  /*0020*/  S2UR UR6, SR_CTAID.X ;  /* 0x00000000000679c3 */ /* 0x000e220000002500 */
[----:B------:R-:W1:Y:S01]  /*0030*/  LDCU UR8, c[0x0][0x398] ;  /* 0x00007300ff0877ac */ /* 0x000e620008000800 */
[----:B------:R-:W2:Y:S01]  /*0040*/  S2R R6, SR_TID.Y ;  /* 0x0000000000067919 */ /* 0x000ea20000002200 */
[----:B------:R-:W3:Y:S05]  /*0050*/  LDCU.64 UR4, c[0x0][0x358] ;  /* 0x00006b00ff0477ac */ /* 0x000eea0008000a00 */
[----:B------:R-:W0:Y:S08]  /*0060*/  LDC R7, c[0x0][0x360] ;  /* 0x0000d800ff077b82 */ /* 0x000e300000000800 */
[----:B------:R-:W2:Y:S08]  /*0070*/  S2UR UR7, SR_CTAID.Y ;  /* 0x00000000000779c3 */ /* 0x000eb00000002600 */
[----:B------:R-:W2:Y:S08]  /*0080*/  LDC R9, c[0x0][0x364] ;  /* 0x0000d900ff097b82 */ /* 0x000eb00000000800 */
[----:B------:R-:W4:Y:S01]  /*0090*/  LDC.64 R2, c[0x0][0x380] ;  /* 0x0000e000ff027b82 */ /* 0x000f220000000a00 */
[----:B0-----:R-:W-:-:S07]  /*00a0*/  IMAD R0, R7, UR6, R0 ;  /* 0x0000000607007c24 */ /* 0x001fce000f8e0200 */
[----:B------:R-:W0:Y:S01]  /*00b0*/  LDC.64 R4, c[0x0][0x388] ;  /* 0x0000e200ff047b82 */ /* 0x000e220000000a00 */
[----:B--2---:R-:W-:-:S04]  /*00c0*/  IMAD R7, R9, UR7, R6 ;  /* 0x0000000709077c24 */ /* 0x004fc8000f8e0206 */
[----:B-1----:R-:W-:-:S03]  /*00d0*/  IMAD R9, R7, UR8, R0 ;  /* 0x0000000807097c24 */ /* 0x002fc6000f8e0200 */
[----:B------:R-:W1:Y:S01]  /*00e0*/  LDC.64 R6, c[0x0][0x390] ;  /* 0x0000e400ff067b82 */ /* 0x000e620000000a00 */
[----:B----4-:R-:W-:-:S06]  /*00f0*/  IMAD.WIDE R2, R9, 0x4, R2 ;  /* 0x0000000409027825 */ /* 0x010fcc00078e0202 */
[----:B---3--:R-:W2:Y:S01]  /*0100*/  LDG.E R2, desc[UR4][R2.64] ;  /* 0x0000000402027981 */ /* 0x008ea2000c1e1900 */
[----:B0-----:R-:W-:-:S06]  /*0110*/  IMAD.WIDE R4, R9, 0x4, R4 ;  /* 0x0000000409047825 */ /* 0x001fcc00078e0204 */
[----:B------:R-:W2:Y:S01]  /*0120*/  LDG.E R5, desc[UR4][R4.64] ;  /* 0x0000000404057981 */ /* 0x000ea2000c1e1900 */
[----:B-1----:R-:W-:Y:S01]  /*0130*/  IMAD.WIDE R6, R9, 0x4, R6 ;  /* 0x0000000409067825 */ /* 0x002fe200078e0206 */
[----:B--2---:R-:W-:-:S05]  /*0140*/  IADD3 R9, PT, PT, R2, R5, RZ ;  /* 0x0000000502097210 */ /* 0x004fca0007ffe0ff */
[----:B------:R-:W-:Y:S01]  /*0150*/  STG.E desc[UR4][R6.64], R9 ;  /* 0x0000000906007986 */ /* 0x000fe2000c101904 */
[----:B------:R-:W-:Y:S05]  /*0160*/  EXIT ;  /* 0x000000000000794d */ /* 0x000fea0003800000 */
.L_x_0:
[----:B------:R-:W-:-:S00]  /*0170*/  BRA `(.L_x_0) ;  /* 0xfffffffc00fc7947 */ /* 0x000fc0000383ffff */
[----:B------:R-:W-:-:S00]  /*0180*/  NOP ;  /* 0x0000000000007918 */ /* 0x000fc00000000000 */
[----:B------:R-:W-:-:S00]  /*0190*/  NOP ;  /* 0x0000000000007918 */ /* 0x000fc00000000000 */
[----:B------:R-:W-:-:S00]  /*01a0*/  NOP ;  /* 0x0000000000007918 */ /* 0x000fc00000000000 */
[----:B------:R-:W-:-:S00]  /*01b0*/  NOP ;  /* 0x0000000000007918 */ /* 0x000fc00000000000 */
[----:B------:R-:W-:-:S00]  /*01c0*/  NOP ;  /* 0x0000000000007918 */ /* 0x000fc00000000000 */
[----:B------:R-:W-:-:S00]  /*01d0*/  NOP ;  /* 0x0000000000007918 */ /* 0x000fc00000000000 */
[----:B------:R-:W-:-:S00]  /*01e0*/  NOP ;  /* 0x0000000000007918 */ /* 0x000fc00000000000 */
[----:B------:R-:W-:-:S00]  /*01f0*/  NOP ;  /* 0x0000000000007918 */ /* 0x000fc00000000000 */
.L_x_1:


//--------------------- .nv.shared.reserved.0     --------------------------
	.section	.nv.shared.reserved.0,"aw",@nobits
	.weak		__nv_reservedSMEM_offset_0_alias
	.size		__nv_reservedSMEM_offset_0_alias, 0, 64
	.other		__nv_reservedSMEM_offset_0_alias,@"STO_CUDA_RESERVED_SHARED STV_DEFAULT"
__nv_reservedSMEM_offset_0_alias:
	.zero		0
	.zero		64


//--------------------- .nv.constant0._Z6MatAddPiS_S_ii --------------------------
	.section	.nv.constant0._Z6MatAddPiS_S_ii,"a",@progbits
	.sectionflags	@""
	.align	4
.nv.constant0._Z6MatAddPiS_S_ii:
	.zero		928


//--------------------- SYMBOLS --------------------------

	.type		.nv.reservedSmem.offset0,@object
	.size		.nv.reservedSmem.offset0,0x4
